	.headerflags	@"EF_CUDA_TEXMODE_UNIFIED EF_CUDA_64BIT_ADDRESS EF_CUDA_ACCELERATORS EF_CUDA_SM90 EF_CUDA_VIRTUAL_SM(EF_CUDA_SM90)"
	.elftype	@"ET_EXEC"


//--------------------- .nv.info                  --------------------------
	.section	.nv.info,"",@"SHT_CUDA_INFO"
	.align	4


	//----- nvinfo : EIATTR_REGCOUNT
	.align		4
        /*0000*/ 	.byte	0x04, 0x2f
        /*0002*/ 	.short	(.L_1 - .L_0)
	.align		4
.L_0:
        /*0004*/ 	.word	index@(triton_per_fused_add_mul_pow_sum_6)
        /*0008*/ 	.word	0x00000010


	//----- nvinfo : EIATTR_MIN_STACK_SIZE
	.align		4
.L_1:
        /*000c*/ 	.byte	0x04, 0x12
        /*000e*/ 	.short	(.L_3 - .L_2)
	.align		4
.L_2:
        /*0010*/ 	.word	index@(triton_per_fused_add_mul_pow_sum_6)
        /*0014*/ 	.word	0x00000000


	//----- nvinfo : EIATTR_FRAME_SIZE
	.align		4
.L_3:
        /*0018*/ 	.byte	0x04, 0x11
        /*001a*/ 	.short	(.L_5 - .L_4)
	.align		4
.L_4:
        /*001c*/ 	.word	index@(triton_per_fused_add_mul_pow_sum_6)
        /*0020*/ 	.word	0x00000000


	//----- nvinfo : EIATTR_MIN_STACK_SIZE
	.align		4
.L_5:
        /*0024*/ 	.byte	0x04, 0x12
        /*0026*/ 	.short	(.L_7 - .L_6)
	.align		4
.L_6:
        /*0028*/ 	.word	index@(triton_per_fused_add_mul_pow_sum_6)
        /*002c*/ 	.word	0x00000000
.L_7:


//--------------------- .nv.info.triton_per_fused_add_mul_pow_sum_6 --------------------------
	.section	.nv.info.triton_per_fused_add_mul_pow_sum_6,"",@"SHT_CUDA_INFO"
	.sectionflags	@""
	.align	4


	//----- nvinfo : EIATTR_CUDA_API_VERSION
	.align		4
        /*0000*/ 	.byte	0x04, 0x37
        /*0002*/ 	.short	(.L_9 - .L_8)
.L_8:
        /*0004*/ 	.word	0x0000007c


	//----- nvinfo : EIATTR_KPARAM_INFO
	.align		4
.L_9:
        /*0008*/ 	.byte	0x04, 0x17
        /*000a*/ 	.short	(.L_11 - .L_10)
.L_10:
        /*000c*/ 	.word	0x00000000
        /*0010*/ 	.short	0x0003
        /*0012*/ 	.short	0x0018
        /*0014*/ 	.byte	0x00, 0xf0, 0x11, 0x00


	//----- nvinfo : EIATTR_KPARAM_INFO
	.align		4
.L_11:
        /*0018*/ 	.byte	0x04, 0x17
        /*001a*/ 	.short	(.L_13 - .L_12)
.L_12:
        /*001c*/ 	.word	0x00000000
        /*0020*/ 	.short	0x0002
        /*0022*/ 	.short	0x0010
        /*0024*/ 	.byte	0x00, 0xf4, 0x21, 0x00


	//----- nvinfo : EIATTR_KPARAM_INFO
	.align		4
.L_13:
        /*0028*/ 	.byte	0x04, 0x17
        /*002a*/ 	.short	(.L_15 - .L_14)
.L_14:
        /*002c*/ 	.word	0x00000000
        /*0030*/ 	.short	0x0001
        /*0032*/ 	.short	0x0008
        /*0034*/ 	.byte	0x00, 0xf4, 0x21, 0x00


	//----- nvinfo : EIATTR_KPARAM_INFO
	.align		4
.L_15:
        /*0038*/ 	.byte	0x04, 0x17
        /*003a*/ 	.short	(.L_17 - .L_16)
.L_16:
        /*003c*/ 	.word	0x00000000
        /*0040*/ 	.short	0x0000
        /*0042*/ 	.short	0x0000
        /*0044*/ 	.byte	0x00, 0xf4, 0x21, 0x00


	//----- nvinfo : EIATTR_SPARSE_MMA_MASK
	.align		4
.L_17:
        /*0048*/ 	.byte	0x03, 0x50
        /*004a*/ 	.short	0x0000


	//----- nvinfo : EIATTR_MAXREG_COUNT
	.align		4
        /*004c*/ 	.byte	0x03, 0x1b
        /*004e*/ 	.short	0x00ff


	//----- nvinfo : EIATTR_COOP_GROUP_MASK_REGIDS
	.align		4
        /*0050*/ 	.byte	0x04, 0x29
        /*0052*/ 	.short	(.L_19 - .L_18)


	//   ....[0]....
.L_18:
        /*0054*/ 	.word	0xffffffff


	//   ....[1]....
        /*0058*/ 	.word	0xffffffff


	//   ....[2]....
        /*005c*/ 	.word	0xffffffff


	//   ....[3]....
        /*0060*/ 	.word	0xffffffff


	//----- nvinfo : EIATTR_COOP_GROUP_INSTR_OFFSETS
	.align		4
.L_19:
        /*0064*/ 	.byte	0x04, 0x28
        /*0066*/ 	.short	(.L_21 - .L_20)


	//   ....[0]....
.L_20:
        /*0068*/ 	.word	0x000000f0


	//   ....[1]....
        /*006c*/ 	.word	0x00000110


	//   ....[2]....
        /*0070*/ 	.word	0x00000130


	//   ....[3]....
        /*0074*/ 	.word	0x00000150


	//----- nvinfo : EIATTR_EXIT_INSTR_OFFSETS
	.align		4
.L_21:
        /*0078*/ 	.byte	0x04, 0x1c
        /*007a*/ 	.short	(.L_23 - .L_22)


	//   ....[0]....
.L_22:
        /*007c*/ 	.word	0x00000160


	//   ....[1]....
        /*0080*/ 	.word	0x000001e0


	//----- nvinfo : EIATTR_REQNTID
	.align		4
.L_23:
        /*0084*/ 	.byte	0x04, 0x10
        /*0086*/ 	.short	(.L_25 - .L_24)
.L_24:
        /*0088*/ 	.word	0x00000040
        /*008c*/ 	.word	0x00000001
        /*0090*/ 	.word	0x00000001


	//----- nvinfo : EIATTR_CBANK_PARAM_SIZE
	.align		4
.L_25:
        /*0094*/ 	.byte	0x03, 0x19
        /*0096*/ 	.short	0x001c


	//----- nvinfo : EIATTR_PARAM_CBANK
	.align		4
        /*0098*/ 	.byte	0x04, 0x0a
        /*009a*/ 	.short	(.L_27 - .L_26)
	.align		4
.L_26:
        /*009c*/ 	.word	index@(.nv.constant0.triton_per_fused_add_mul_pow_sum_6)
        /*00a0*/ 	.short	0x0210
        /*00a2*/ 	.short	0x001c


	//----- nvinfo : EIATTR_SW_WAR
	.align		4
.L_27:
        /*00a4*/ 	.byte	0x04, 0x36
        /*00a6*/ 	.short	(.L_29 - .L_28)
.L_28:
        /*00a8*/ 	.word	0x00000008
.L_29:


//--------------------- .nv.callgraph             --------------------------
	.section	.nv.callgraph,"",@"SHT_CUDA_CALLGRAPH"
	.align	4
	.sectionentsize	8
	.align		4
        /*0000*/ 	.word	0x00000000
	.align		4
        /*0004*/ 	.word	0xffffffff
	.align		4
        /*0008*/ 	.word	0x00000000
	.align		4
        /*000c*/ 	.word	0xfffffffe
	.align		4
        /*0010*/ 	.word	0x00000000
	.align		4
        /*0014*/ 	.word	0xfffffffd
	.align		4
        /*0018*/ 	.word	0x00000000
	.align		4
        /*001c*/ 	.word	0xfffffffc


//--------------------- .text.triton_per_fused_add_mul_pow_sum_6 --------------------------
	.section	.text.triton_per_fused_add_mul_pow_sum_6,"ax",@progbits
	.sectionflags	@"SHF_BARRIERS=1"
	.align	128
        .global         triton_per_fused_add_mul_pow_sum_6
        .type           triton_per_fused_add_mul_pow_sum_6,@function
        .size           triton_per_fused_add_mul_pow_sum_6,(.L_x_1 - triton_per_fused_add_mul_pow_sum_6)
        .other          triton_per_fused_add_mul_pow_sum_6,@"STO_CUDA_ENTRY STV_DEFAULT"
triton_per_fused_add_mul_pow_sum_6:
.text.triton_per_fused_add_mul_pow_sum_6:
[----:B------:R-:W0:Y:S02]  /*0000*/  LDC R1, c[0x0][0x28] ;  /* 0x00000a00ff017b82 */ /* 0x000e240000000800 */
[----:B------:R-:W1:Y:S01]  /*0010*/  S2R R12, SR_TID.X ;  /* 0x00000000000c7919 */ /* 0x000e620000002100 */
[----:B------:R-:W2:Y:S01]  /*0020*/  LDC.64 R2, c[0x0][0x218] ;  /* 0x00008600ff027b82 */ /* 0x000ea20000000a00 */
[----:B------:R-:W-:Y:S01]  /*0030*/  ULDC.64 UR4, c[0x0][0x208] ;  /* 0x0000820000047ab9 */ /* 0x000fe20000000a00 */
[----:B-1----:R-:W-:-:S05]  /*0040*/  LOP3.LUT R5, R12, 0xf, RZ, 0xc0, !PT ;  /* 0x0000000f0c057812 */ /* 0x002fca00078ec0ff */
[----:B--2---:R-:W-:-:S06]  /*0050*/  IMAD.WIDE.U32 R2, R5, 0x4, R2 ;  /* 0x0000000405027825 */ /* 0x004fcc00078e0002 */
[----:B------:R-:W2:Y:S01]  /*0060*/  LDG.E R2, desc[UR4][R2.64] ;  /* 0x0000000402027981 */ /* 0x000ea2000c1e1900 */
[----:B------:R-:W1:Y:S01]  /*0070*/  LDC.64 R4, c[0x0][0x220] ;  /* 0x00008800ff047b82 */ /* 0x000e620000000a00 */
[----:B------:R-:W-:Y:S02]  /*0080*/  LOP3.LUT P0, RZ, R12, 0x3f, RZ, 0xc0, !PT ;  /* 0x0000003f0cff7812 */ /* 0x000fe4000780c0ff */
[----:B-1----:R1:W5:Y:S04]  /*0090*/  LDG.E R0, desc[UR4][R4.64] ;  /* 0x0000000404007981 */ /* 0x002368000c1e1900 */
[----:B------:R1:W5:Y:S04]  /*00a0*/  LDG.E R7, desc[UR4][R4.64+0x14] ;  /* 0x0000140404077981 */ /* 0x000368000c1e1900 */
[----:B------:R1:W5:Y:S04]  /*00b0*/  LDG.E R6, desc[UR4][R4.64+0x28] ;  /* 0x0000280404067981 */ /* 0x000368000c1e1900 */
[----:B------:R1:W5:Y:S01]  /*00c0*/  LDG.E R8, desc[UR4][R4.64+0x3c] ;  /* 0x00003c0404087981 */ /* 0x000362000c1e1900 */
[----:B------:R-:W-:Y:S01]  /*00d0*/  BAR.SYNC.DEFER_BLOCKING 0x0 ;  /* 0x0000000000007b1d */ /* 0x000fe20000010000 */
[----:B--2---:R-:W-:-:S06]  /*00e0*/  FMUL R9, R2, R2 ;  /* 0x0000000202097220 */ /* 0x004fcc0000400000 */
[----:B------:R-:W2:Y:S02]  /*00f0*/  SHFL.BFLY PT, R9, R9, 0x8, 0x1f ;  /* 0x0d001f0009097f89 */ /* 0x000ea400000e0000 */
[----:B--2---:R-:W-:-:S05]  /*0100*/  FFMA R10, R2, R2, R9 ;  /* 0x00000002020a7223 */ /* 0x004fca0000000009 */
[----:B------:R-:W2:Y:S02]  /*0110*/  SHFL.BFLY PT, R11, R10, 0x4, 0x1f ;  /* 0x0c801f000a0b7f89 */ /* 0x000ea400000e0000 */
[----:B--2---:R-:W-:-:S05]  /*0120*/  FADD R11, R10, R11 ;  /* 0x0000000b0a0b7221 */ /* 0x004fca0000000000 */
[----:B------:R-:W2:Y:S02]  /*0130*/  SHFL.BFLY PT, R2, R11, 0x2, 0x1f ;  /* 0x0c401f000b027f89 */ /* 0x000ea400000e0000 */
[----:B--2---:R-:W-:-:S05]  /*0140*/  FADD R12, R11, R2 ;  /* 0x000000020b0c7221 */ /* 0x004fca0000000000 */
[----:B------:R1:W2:Y:S01]  /*0150*/  SHFL.BFLY PT, R13, R12, 0x1, 0x1f ;  /* 0x0c201f000c0d7f89 */ /* 0x0002a200000e0000 */
[----:B------:R-:W-:Y:S05]  /*0160*/  @P0 EXIT ;  /* 0x000000000000094d */ /* 0x000fea0003800000 */
[----:B------:R-:W0:Y:S01]  /*0170*/  LDC.64 R2, c[0x0][0x210] ;  /* 0x00008400ff027b82 */ /* 0x000e220000000a00 */
[----:B-----5:R-:W-:Y:S01]  /*0180*/  FADD R7, R0, R7 ;  /* 0x0000000700077221 */ /* 0x020fe20000000000 */
[----:B--2---:R-:W-:-:S03]  /*0190*/  FADD R13, R12, R13 ;  /* 0x0000000d0c0d7221 */ /* 0x004fc60000000000 */
[----:B------:R-:W-:-:S04]  /*01a0*/  FADD R7, R6, R7 ;  /* 0x0000000706077221 */ /* 0x000fc80000000000 */
[----:B------:R-:W-:-:S04]  /*01b0*/  FADD R8, R8, R7 ;  /* 0x0000000708087221 */ /* 0x000fc80000000000 */
[----:B------:R-:W-:-:S05]  /*01c0*/  FADD R13, R13, R8 ;  /* 0x000000080d0d7221 */ /* 0x000fca0000000000 */
[----:B0-----:R-:W-:Y:S01]  /*01d0*/  STG.E desc[UR4][R2.64], R13 ;  /* 0x0000000d02007986 */ /* 0x001fe2000c101904 */
[----:B------:R-:W-:Y:S05]  /*01e0*/  EXIT ;  /* 0x000000000000794d */ /* 0x000fea0003800000 */
.L_x_0:
[----:B------:R-:W-:-:S00]  /*01f0*/  BRA `(.L_x_0) ;  /* 0xfffffffc00fc7947 */ /* 0x000fc0000383ffff */
[----:B------:R-:W-:-:S00]  /*0200*/  NOP ;  /* 0x0000000000007918 */ /* 0x000fc00000000000 */
[----:B------:R-:W-:-:S00]  /*0210*/  NOP ;  /* 0x0000000000007918 */ /* 0x000fc00000000000 */
[----:B------:R-:W-:-:S00]  /*0220*/  NOP ;  /* 0x0000000000007918 */ /* 0x000fc00000000000 */
[----:B------:R-:W-:-:S00]  /*0230*/  NOP ;  /* 0x0000000000007918 */ /* 0x000fc00000000000 */
[----:B------:R-:W-:-:S00]  /*0240*/  NOP ;  /* 0x0000000000007918 */ /* 0x000fc00000000000 */
[----:B------:R-:W-:-:S00]  /*0250*/  NOP ;  /* 0x0000000000007918 */ /* 0x000fc00000000000 */
[----:B------:R-:W-:-:S00]  /*0260*/  NOP ;  /* 0x0000000000007918 */ /* 0x000fc00000000000 */
[----:B------:R-:W-:-:S00]  /*0270*/  NOP ;  /* 0x0000000000007918 */ /* 0x000fc00000000000 */
.L_x_1:


//--------------------- .nv.constant0.triton_per_fused_add_mul_pow_sum_6 --------------------------
	.section	.nv.constant0.triton_per_fused_add_mul_pow_sum_6,"a",@progbits
	.sectionflags	@""
	.align	4
.nv.constant0.triton_per_fused_add_mul_pow_sum_6:
	.zero		556
